	.headerflags	@"EF_CUDA_TEXMODE_UNIFIED EF_CUDA_64BIT_ADDRESS EF_CUDA_ACCELERATORS EF_CUDA_SM90 EF_CUDA_VIRTUAL_SM(EF_CUDA_SM90)"
	.elftype	@"ET_EXEC"


//--------------------- .nv.info                  --------------------------
	.section	.nv.info,"",@"SHT_CUDA_INFO"
	.align	4


	//----- nvinfo : EIATTR_REGCOUNT
	.align		4
        /*0000*/ 	.byte	0x04, 0x2f
        /*0002*/ 	.short	(.L_3 - .L_2)
	.align		4
.L_2:
        /*0004*/ 	.word	index@(triton_poi_fused__native_batch_norm_legit_no_training_add_convolution_2)
        /*0008*/ 	.word	0x00000026


	//----- nvinfo : EIATTR_MIN_STACK_SIZE
	.align		4
.L_3:
        /*000c*/ 	.byte	0x04, 0x12
        /*000e*/ 	.short	(.L_5 - .L_4)
	.align		4
.L_4:
        /*0010*/ 	.word	index@(triton_poi_fused__native_batch_norm_legit_no_training_add_convolution_2)
        /*0014*/ 	.word	0x00000000


	//----- nvinfo : EIATTR_FRAME_SIZE
	.align		4
.L_5:
        /*0018*/ 	.byte	0x04, 0x11
        /*001a*/ 	.short	(.L_7 - .L_6)
	.align		4
.L_6:
        /*001c*/ 	.word	index@(triton_poi_fused__native_batch_norm_legit_no_training_add_convolution_2)
        /*0020*/ 	.word	0x00000000


	//----- nvinfo : EIATTR_MIN_STACK_SIZE
	.align		4
.L_7:
        /*0024*/ 	.byte	0x04, 0x12
        /*0026*/ 	.short	(.L_9 - .L_8)
	.align		4
.L_8:
        /*0028*/ 	.word	index@(triton_poi_fused__native_batch_norm_legit_no_training_add_convolution_2)
        /*002c*/ 	.word	0x00000000
.L_9:


//--------------------- .nv.info.triton_poi_fused__native_batch_norm_legit_no_training_add_convolution_2 --------------------------
	.section	.nv.info.triton_poi_fused__native_batch_norm_legit_no_training_add_convolution_2,"",@"SHT_CUDA_INFO"
	.sectionflags	@""
	.align	4


	//----- nvinfo : EIATTR_CUDA_API_VERSION
	.align		4
        /*0000*/ 	.byte	0x04, 0x37
        /*0002*/ 	.short	(.L_11 - .L_10)
.L_10:
        /*0004*/ 	.word	0x0000007c


	//----- nvinfo : EIATTR_KPARAM_INFO
	.align		4
.L_11:
        /*0008*/ 	.byte	0x04, 0x17
        /*000a*/ 	.short	(.L_13 - .L_12)
.L_12:
        /*000c*/ 	.word	0x00000000
        /*0010*/ 	.short	0x0008
        /*0012*/ 	.short	0x0040
        /*0014*/ 	.byte	0x00, 0xf0, 0x11, 0x00


	//----- nvinfo : EIATTR_KPARAM_INFO
	.align		4
.L_13:
        /*0018*/ 	.byte	0x04, 0x17
        /*001a*/ 	.short	(.L_15 - .L_14)
.L_14:
        /*001c*/ 	.word	0x00000000
        /*0020*/ 	.short	0x0007
        /*0022*/ 	.short	0x0038
        /*0024*/ 	.byte	0x00, 0xf4, 0x21, 0x00


	//----- nvinfo : EIATTR_KPARAM_INFO
	.align		4
.L_15:
        /*0028*/ 	.byte	0x04, 0x17
        /*002a*/ 	.short	(.L_17 - .L_16)
.L_16:
        /*002c*/ 	.word	0x00000000
        /*0030*/ 	.short	0x0006
        /*0032*/ 	.short	0x0030
        /*0034*/ 	.byte	0x00, 0xf4, 0x21, 0x00


	//----- nvinfo : EIATTR_KPARAM_INFO
	.align		4
.L_17:
        /*0038*/ 	.byte	0x04, 0x17
        /*003a*/ 	.short	(.L_19 - .L_18)
.L_18:
        /*003c*/ 	.word	0x00000000
        /*0040*/ 	.short	0x0005
        /*0042*/ 	.short	0x0028
        /*0044*/ 	.byte	0x00, 0xf4, 0x21, 0x00


	//----- nvinfo : EIATTR_KPARAM_INFO
	.align		4
.L_19:
        /*0048*/ 	.byte	0x04, 0x17
        /*004a*/ 	.short	(.L_21 - .L_20)
.L_20:
        /*004c*/ 	.word	0x00000000
        /*0050*/ 	.short	0x0004
        /*0052*/ 	.short	0x0020
        /*0054*/ 	.byte	0x00, 0xf4, 0x21, 0x00


	//----- nvinfo : EIATTR_KPARAM_INFO
	.align		4
.L_21:
        /*0058*/ 	.byte	0x04, 0x17
        /*005a*/ 	.short	(.L_23 - .L_22)
.L_22:
        /*005c*/ 	.word	0x00000000
        /*0060*/ 	.short	0x0003
        /*0062*/ 	.short	0x0018
        /*0064*/ 	.byte	0x00, 0xf4, 0x21, 0x00


	//----- nvinfo : EIATTR_KPARAM_INFO
	.align		4
.L_23:
        /*0068*/ 	.byte	0x04, 0x17
        /*006a*/ 	.short	(.L_25 - .L_24)
.L_24:
        /*006c*/ 	.word	0x00000000
        /*0070*/ 	.short	0x0002
        /*0072*/ 	.short	0x0010
        /*0074*/ 	.byte	0x00, 0xf4, 0x21, 0x00


	//----- nvinfo : EIATTR_KPARAM_INFO
	.align		4
.L_25:
        /*0078*/ 	.byte	0x04, 0x17
        /*007a*/ 	.short	(.L_27 - .L_26)
.L_26:
        /*007c*/ 	.word	0x00000000
        /*0080*/ 	.short	0x0001
        /*0082*/ 	.short	0x0008
        /*0084*/ 	.byte	0x00, 0xf4, 0x21, 0x00


	//----- nvinfo : EIATTR_KPARAM_INFO
	.align		4
.L_27:
        /*0088*/ 	.byte	0x04, 0x17
        /*008a*/ 	.short	(.L_29 - .L_28)
.L_28:
        /*008c*/ 	.word	0x00000000
        /*0090*/ 	.short	0x0000
        /*0092*/ 	.short	0x0000
        /*0094*/ 	.byte	0x00, 0xf4, 0x21, 0x00


	//----- nvinfo : EIATTR_SPARSE_MMA_MASK
	.align		4
.L_29:
        /*0098*/ 	.byte	0x03, 0x50
        /*009a*/ 	.short	0x0000


	//----- nvinfo : EIATTR_MAXREG_COUNT
	.align		4
        /*009c*/ 	.byte	0x03, 0x1b
        /*009e*/ 	.short	0x00ff


	//----- nvinfo : EIATTR_EXIT_INSTR_OFFSETS
	.align		4
        /*00a0*/ 	.byte	0x04, 0x1c
        /*00a2*/ 	.short	(.L_31 - .L_30)


	//   ....[0]....
.L_30:
        /*00a4*/ 	.word	0x00000770


	//----- nvinfo : EIATTR_REQNTID
	.align		4
.L_31:
        /*00a8*/ 	.byte	0x04, 0x10
        /*00aa*/ 	.short	(.L_33 - .L_32)
.L_32:
        /*00ac*/ 	.word	0x00000080
        /*00b0*/ 	.word	0x00000001
        /*00b4*/ 	.word	0x00000001


	//----- nvinfo : EIATTR_CBANK_PARAM_SIZE
	.align		4
.L_33:
        /*00b8*/ 	.byte	0x03, 0x19
        /*00ba*/ 	.short	0x0044


	//----- nvinfo : EIATTR_PARAM_CBANK
	.align		4
        /*00bc*/ 	.byte	0x04, 0x0a
        /*00be*/ 	.short	(.L_35 - .L_34)
	.align		4
.L_34:
        /*00c0*/ 	.word	index@(.nv.constant0.triton_poi_fused__native_batch_norm_legit_no_training_add_convolution_2)
        /*00c4*/ 	.short	0x0210
        /*00c6*/ 	.short	0x0044


	//----- nvinfo : EIATTR_SW_WAR
	.align		4
.L_35:
        /*00c8*/ 	.byte	0x04, 0x36
        /*00ca*/ 	.short	(.L_37 - .L_36)
.L_36:
        /*00cc*/ 	.word	0x00000008
.L_37:


//--------------------- .nv.callgraph             --------------------------
	.section	.nv.callgraph,"",@"SHT_CUDA_CALLGRAPH"
	.align	4
	.sectionentsize	8
	.align		4
        /*0000*/ 	.word	0x00000000
	.align		4
        /*0004*/ 	.word	0xffffffff
	.align		4
        /*0008*/ 	.word	0x00000000
	.align		4
        /*000c*/ 	.word	0xfffffffe
	.align		4
        /*0010*/ 	.word	0x00000000
	.align		4
        /*0014*/ 	.word	0xfffffffd
	.align		4
        /*0018*/ 	.word	0x00000000
	.align		4
        /*001c*/ 	.word	0xfffffffc


//--------------------- .nv.constant4             --------------------------
	.section	.nv.constant4,"a",@progbits
	.align	8
	.align		8
.nv.constant4:
        /*0000*/ 	.dword	_$_str
	.align		8
        /*0008*/ 	.dword	_$_str_$_2


//--------------------- .text.triton_poi_fused__native_batch_norm_legit_no_training_add_convolution_2 --------------------------
	.section	.text.triton_poi_fused__native_batch_norm_legit_no_training_add_convolution_2,"ax",@progbits
	.align	128
        .global         triton_poi_fused__native_batch_norm_legit_no_training_add_convolution_2
        .type           triton_poi_fused__native_batch_norm_legit_no_training_add_convolution_2,@function
        .size           triton_poi_fused__native_batch_norm_legit_no_training_add_convolution_2,(.L_x_1 - triton_poi_fused__native_batch_norm_legit_no_training_add_convolution_2)
        .other          triton_poi_fused__native_batch_norm_legit_no_training_add_convolution_2,@"STO_CUDA_ENTRY STV_DEFAULT"
triton_poi_fused__native_batch_norm_legit_no_training_add_convolution_2:
.text.triton_poi_fused__native_batch_norm_legit_no_training_add_convolution_2:
[----:B------:R-:W-:Y:S01]  /*0000*/  LDC R1, c[0x0][0x28] ;  /* 0x00000a00ff017b82 */ /* 0x000fe20000000800 */
[----:B------:R-:W1:Y:S07]  /*0010*/  S2R R0, SR_TID.X ;  /* 0x0000000000007919 */ /* 0x000e6e0000002100 */
[----:B------:R-:W2:Y:S01]  /*0020*/  LDC.64 R4, c[0x0][0x230] ;  /* 0x00008c00ff047b82 */ /* 0x000ea20000000a00 */
[----:B------:R-:W-:Y:S01]  /*0030*/  ULDC.64 UR4, c[0x0][0x208] ;  /* 0x0000820000047ab9 */ /* 0x000fe20000000a00 */
[----:B------:R-:W3:Y:S06]  /*0040*/  S2R R19, SR_CTAID.X ;  /* 0x0000000000137919 */ /* 0x000eec0000002500 */
[----:B------:R-:W4:Y:S08]  /*0050*/  LDC.64 R20, c[0x0][0x218] ;  /* 0x00008600ff147b82 */ /* 0x000f300000000a00 */
[----:B------:R-:W5:Y:S08]  /*0060*/  LDC.64 R28, c[0x0][0x210] ;  /* 0x00008400ff1c7b82 */ /* 0x000f700000000a00 */
[----:B------:R-:W4:Y:S01]  /*0070*/  LDC.64 R34, c[0x0][0x228] ;  /* 0x00008a00ff227b82 */ /* 0x000f220000000a00 */
[----:B-1----:R-:W-:-:S07]  /*0080*/  SHF.L.U32 R0, R0, 0x2, RZ ;  /* 0x0000000200007819 */ /* 0x002fce00000006ff */
[----:B------:R-:W1:Y:S01]  /*0090*/  LDC.64 R30, c[0x0][0x220] ;  /* 0x00008800ff1e7b82 */ /* 0x000e620000000a00 */
[----:B---3--:R-:W-:Y:S02]  /*00a0*/  SHF.R.S32.HI R2, RZ, 0x15, R19 ;  /* 0x00000015ff027819 */ /* 0x008fe40000011413 */
[----:B------:R-:W-:Y:S02]  /*00b0*/  LOP3.LUT R0, R0, 0x1fc, RZ, 0xc0, !PT ;  /* 0x000001fc00007812 */ /* 0x000fe400078ec0ff */
[----:B------:R-:W-:-:S03]  /*00c0*/  SGXT R2, R2, 0x1 ;  /* 0x000000010202781a */ /* 0x000fc60000000200 */
[----:B------:R-:W3:Y:S01]  /*00d0*/  LDC.64 R26, c[0x0][0x238] ;  /* 0x00008e00ff1a7b82 */ /* 0x000ee20000000a00 */
[----:B------:R-:W-:-:S04]  /*00e0*/  LEA R19, R19, R0, 0xa ;  /* 0x0000000013137211 */ /* 0x000fc800078e50ff */
[----:B------:R-:W-:-:S03]  /*00f0*/  LEA.HI R2, R2, R19, RZ, 0xc ;  /* 0x0000001302027211 */ /* 0x000fc600078f60ff */
[----:B------:R-:W1:Y:S01]  /*0100*/  LDC.64 R12, c[0x0][0x240] ;  /* 0x00009000ff0c7b82 */ /* 0x000e620000000a00 */
[----:B------:R-:W-:Y:S02]  /*0110*/  SHF.R.S32.HI R25, RZ, 0xc, R2 ;  /* 0x0000000cff197819 */ /* 0x000fe40000011402 */
[----:B------:R-:W-:Y:S02]  /*0120*/  IADD3 R2, R2, 0x200, RZ ;  /* 0x0000020002027810 */ /* 0x000fe40007ffe0ff */
[----:B------:R-:W-:Y:S02]  /*0130*/  LEA.HI R0, R25, R25, RZ, 0xa ;  /* 0x0000001919007211 */ /* 0x000fe400078f50ff */
[----:B------:R-:W-:Y:S02]  /*0140*/  SHF.R.S32.HI R2, RZ, 0xc, R2 ;  /* 0x0000000cff027819 */ /* 0x000fe40000011402 */
[----:B------:R-:W-:Y:S02]  /*0150*/  LOP3.LUT R0, R0, 0xfffffc00, RZ, 0xc0, !PT ;  /* 0xfffffc0000007812 */ /* 0x000fe400078ec0ff */
[----:B------:R-:W-:-:S02]  /*0160*/  LEA.HI R3, R2, R2, RZ, 0xa ;  /* 0x0000000202037211 */ /* 0x000fc400078f50ff */
[----:B------:R-:W-:Y:S02]  /*0170*/  IADD3 R25, R25, -R0, RZ ;  /* 0x8000000019197210 */ /* 0x000fe40007ffe0ff */
[----:B------:R-:W-:-:S03]  /*0180*/  LOP3.LUT R3, R3, 0xfffffc00, RZ, 0xc0, !PT ;  /* 0xfffffc0003037812 */ /* 0x000fc600078ec0ff */
[----:B--2---:R-:W-:Y:S01]  /*0190*/  IMAD.WIDE R6, R25, 0x4, R4 ;  /* 0x0000000419067825 */ /* 0x004fe200078e0204 */
[----:B------:R-:W-:-:S05]  /*01a0*/  IADD3 R3, R2, -R3, RZ ;  /* 0x8000000302037210 */ /* 0x000fca0007ffe0ff */
[----:B------:R-:W-:Y:S01]  /*01b0*/  IMAD.WIDE R4, R3, 0x4, R4 ;  /* 0x0000000403047825 */ /* 0x000fe200078e0204 */
[----:B------:R-:W2:Y:S05]  /*01c0*/  LDG.E.EL R6, desc[UR4][R6.64] ;  /* 0x0000000406067981 */ /* 0x000eaa000c2e1900 */
[----:B------:R3:W2:Y:S02]  /*01d0*/  LDG.E.EL R4, desc[UR4][R4.64] ;  /* 0x0000000404047981 */ /* 0x0006a4000c2e1900 */
[----:B0--3--:R-:W-:Y:S01]  /*01e0*/  HFMA2.MMA R5, -RZ, RZ, 1.625, 0 ;  /* 0x3e800000ff057435 */ /* 0x009fe200000001ff */
[----:B-----5:R-:W-:-:S04]  /*01f0*/  IMAD.WIDE R28, R19, 0x4, R28 ;  /* 0x00000004131c7825 */ /* 0x020fc800078e021c */
[----:B----4-:R-:W-:-:S04]  /*0200*/  IMAD.WIDE R8, R25, 0x4, R34 ;  /* 0x0000000419087825 */ /* 0x010fc800078e0222 */
[----:B-1----:R-:W-:Y:S01]  /*0210*/  IMAD.WIDE R30, R19, 0x4, R30 ;  /* 0x00000004131e7825 */ /* 0x002fe200078e021e */
[----:B------:R-:W3:Y:S03]  /*0220*/  LDG.E.EL R14, desc[UR4][R8.64] ;  /* 0x00000004080e7981 */ /* 0x000ee6000c2e1900 */
[----:B--2---:R-:W-:Y:S01]  /*0230*/  FADD R0, R6, 9.9999997473787516356e-05 ;  /* 0x38d1b71706007421 */ /* 0x004fe20000000000 */
[----:B------:R-:W-:-:S03]  /*0240*/  IMAD.WIDE R6, R25, 0x4, R20 ;  /* 0x0000000419067825 */ /* 0x000fc600078e0214 */
[----:B------:R-:W0:Y:S01]  /*0250*/  MUFU.SQRT R22, R0 ;  /* 0x0000000000167308 */ /* 0x000e220000002000 */
[----:B------:R-:W-:Y:S01]  /*0260*/  FADD R2, R4, 9.9999997473787516356e-05 ;  /* 0x38d1b71704027421 */ /* 0x000fe20000000000 */
[----:B------:R-:W2:Y:S01]  /*0270*/  LDG.E.EL R15, desc[UR4][R6.64] ;  /* 0x00000004060f7981 */ /* 0x000ea2000c2e1900 */
[----:B------:R-:W-:-:S05]  /*0280*/  IMAD.WIDE R20, R3, 0x4, R20 ;  /* 0x0000000403147825 */ /* 0x000fca00078e0214 */
[----:B------:R-:W1:Y:S01]  /*0290*/  MUFU.SQRT R2, R2 ;  /* 0x0000000200027308 */ /* 0x000e620000002000 */
[----:B------:R-:W-:Y:S01]  /*02a0*/  IMAD.WIDE R32, R25, 0x4, R26 ;  /* 0x0000000419207825 */ /* 0x000fe200078e021a */
[----:B------:R-:W4:Y:S01]  /*02b0*/  LDG.E.EL R20, desc[UR4][R20.64] ;  /* 0x0000000414147981 */ /* 0x000f22000c2e1900 */
[C---:B0-----:R-:W-:Y:S02]  /*02c0*/  FSETP.GT.AND P0, PT, R22.reuse, 8.50705917302346158658e+37, PT ;  /* 0x7e8000001600780b */ /* 0x041fe40003f04000 */
[----:B------:R-:W-:Y:S02]  /*02d0*/  FSETP.GEU.AND P2, PT, R22, 1.175494350822287508e-38, PT ;  /* 0x008000001600780b */ /* 0x000fe40003f4e000 */
[C---:B-1----:R-:W-:Y:S02]  /*02e0*/  FSETP.GT.AND P1, PT, R2.reuse, 8.50705917302346158658e+37, PT ;  /* 0x7e8000000200780b */ /* 0x042fe40003f24000 */
[----:B------:R-:W-:-:S07]  /*02f0*/  FSETP.GEU.AND P3, PT, R2, 1.175494350822287508e-38, PT ;  /* 0x008000000200780b */ /* 0x000fce0003f6e000 */
[----:B------:R-:W-:-:S04]  /*0300*/  @P0 FMUL R22, R22, 0.25 ;  /* 0x3e80000016160820 */ /* 0x000fc80000400000 */
[----:B------:R-:W-:Y:S01]  /*0310*/  @!P2 FMUL R22, R22, 16777216 ;  /* 0x4b8000001616a820 */ /* 0x000fe20000400000 */
[----:B------:R-:W-:Y:S01]  /*0320*/  @P1 FMUL R2, R2, 0.25 ;  /* 0x3e80000002021820 */ /* 0x000fe20000400000 */
[----:B------:R-:W-:-:S04]  /*0330*/  FSEL R11, R5, 1, P0 ;  /* 0x3f800000050b7808 */ /* 0x000fc80000000000 */
[----:B------:R-:W0:Y:S01]  /*0340*/  MUFU.RCP R22, R22 ;  /* 0x0000001600167308 */ /* 0x000e220000001000 */
[----:B------:R-:W-:Y:S01]  /*0350*/  @!P3 FMUL R2, R2, 16777216 ;  /* 0x4b8000000202b820 */ /* 0x000fe20000400000 */
[----:B------:R-:W-:-:S06]  /*0360*/  FSEL R5, R5, 1, P1 ;  /* 0x3f80000005057808 */ /* 0x000fcc0000800000 */
[----:B------:R1:W5:Y:S01]  /*0370*/  MUFU.RCP R16, R2 ;  /* 0x0000000200107308 */ /* 0x0003620000001000 */
[----:B------:R-:W-:Y:S01]  /*0380*/  @!P3 FMUL R5, R5, 16777216 ;  /* 0x4b8000000505b820 */ /* 0x000fe20000400000 */
[----:B------:R-:W-:-:S04]  /*0390*/  @!P2 FMUL R11, R11, 16777216 ;  /* 0x4b8000000b0ba820 */ /* 0x000fc80000400000 */
[----:B0-----:R-:W-:Y:S02]  /*03a0*/  FMUL R22, R22, R11 ;  /* 0x0000000b16167220 */ /* 0x001fe40000400000 */
[----:B------:R-:W2:Y:S01]  /*03b0*/  LDG.E.128 R8, desc[UR4][R30.64] ;  /* 0x000000041e087981 */ /* 0x000ea2000c1e1d00 */
[----:B------:R-:W-:-:S03]  /*03c0*/  IMAD.WIDE R26, R3, 0x4, R26 ;  /* 0x00000004031a7825 */ /* 0x000fc600078e021a */
[----:B-1----:R0:W2:Y:S01]  /*03d0*/  LDG.E.EL R2, desc[UR4][R32.64] ;  /* 0x0000000420027981 */ /* 0x0020a2000c2e1900 */
[----:B-----5:R-:W-:-:S03]  /*03e0*/  FMUL R16, R16, R5 ;  /* 0x0000000510107220 */ /* 0x020fc60000400000 */
[----:B------:R-:W2:Y:S01]  /*03f0*/  LDG.E.128 R4, desc[UR4][R28.64] ;  /* 0x000000041c047981 */ /* 0x000ea2000c1e1d00 */
[----:B------:R-:W-:-:S03]  /*0400*/  IMAD.WIDE R24, R25, 0x4, R12 ;  /* 0x0000000419187825 */ /* 0x000fc600078e020c */
[----:B------:R3:W5:Y:S01]  /*0410*/  LDG.E.EL R0, desc[UR4][R26.64] ;  /* 0x000000041a007981 */ /* 0x000762000c2e1900 */
[C---:B------:R-:W-:Y:S01]  /*0420*/  IMAD.WIDE R12, R3.reuse, 0x4, R12 ;  /* 0x00000004030c7825 */ /* 0x040fe200078e020c */
[----:B0-----:R-:W0:Y:S02]  /*0430*/  LDC.64 R32, c[0x0][0x248] ;  /* 0x00009200ff207b82 */ /* 0x001e240000000a00 */
[----:B------:R1:W3:Y:S01]  /*0440*/  LDG.E.EL R17, desc[UR4][R24.64] ;  /* 0x0000000418117981 */ /* 0x0002e2000c2e1900 */
[----:B------:R-:W-:-:S03]  /*0450*/  IMAD.WIDE R34, R3, 0x4, R34 ;  /* 0x0000000403227825 */ /* 0x000fc600078e0222 */
[----:B------:R0:W5:Y:S04]  /*0460*/  LDG.E.EL R3, desc[UR4][R12.64] ;  /* 0x000000040c037981 */ /* 0x000168000c2e1900 */
[----:B------:R-:W4:Y:S01]  /*0470*/  LDG.E.EL R18, desc[UR4][R34.64] ;  /* 0x0000000422127981 */ /* 0x000f22000c2e1900 */
[--C-:B--2---:R-:W-:Y:S01]  /*0480*/  FADD R4, R4, R15.reuse ;  /* 0x0000000f04047221 */ /* 0x104fe20000000000 */
[--C-:B------:R-:W-:Y:S01]  /*0490*/  FADD R7, R7, R15.reuse ;  /* 0x0000000f07077221 */ /* 0x100fe20000000000 */
[--C-:B------:R-:W-:Y:S01]  /*04a0*/  FADD R5, R5, R15.reuse ;  /* 0x0000000f05057221 */ /* 0x100fe20000000000 */
[----:B------:R-:W-:Y:S01]  /*04b0*/  FADD R6, R6, R15 ;  /* 0x0000000f06067221 */ /* 0x000fe20000000000 */
[----:B------:R-:W-:Y:S01]  /*04c0*/  FADD R23, R8, R4 ;  /* 0x0000000408177221 */ /* 0x000fe20000000000 */
[----:B------:R-:W-:Y:S01]  /*04d0*/  FADD R11, R11, R7 ;  /* 0x000000070b0b7221 */ /* 0x000fe20000000000 */
[----:B------:R-:W-:Y:S01]  /*04e0*/  FADD R21, R9, R5 ;  /* 0x0000000509157221 */ /* 0x000fe20000000000 */
[----:B------:R-:W-:Y:S01]  /*04f0*/  FADD R15, R10, R6 ;  /* 0x000000060a0f7221 */ /* 0x000fe20000000000 */
[C---:B---3--:R-:W-:Y:S01]  /*0500*/  FADD R27, -R14.reuse, R23 ;  /* 0x000000170e1b7221 */ /* 0x048fe20000000100 */
[C---:B------:R-:W-:Y:S01]  /*0510*/  FADD R9, -R14.reuse, R11 ;  /* 0x0000000b0e097221 */ /* 0x040fe20000000100 */
[C---:B------:R-:W-:Y:S01]  /*0520*/  FADD R23, -R14.reuse, R21 ;  /* 0x000000150e177221 */ /* 0x040fe20000000100 */
[----:B------:R-:W-:-:S02]  /*0530*/  FADD R11, -R14, R15 ;  /* 0x0000000f0e0b7221 */ /* 0x000fc40000000100 */
[----:B------:R-:W4:Y:S01]  /*0540*/  LDG.E.128 R12, desc[UR4][R28.64+0x800] ;  /* 0x000800041c0c7981 */ /* 0x000f22000c1e1d00 */
[-C--:B------:R-:W-:Y:S01]  /*0550*/  FMUL R21, R27, R22.reuse ;  /* 0x000000161b157220 */ /* 0x080fe20000400000 */
[-C--:B------:R-:W-:Y:S01]  /*0560*/  FMUL R26, R23, R22.reuse ;  /* 0x00000016171a7220 */ /* 0x080fe20000400000 */
[-C--:B-1----:R-:W-:Y:S01]  /*0570*/  FMUL R24, R11, R22.reuse ;  /* 0x000000160b187220 */ /* 0x082fe20000400000 */
[----:B------:R-:W-:Y:S02]  /*0580*/  FMUL R22, R9, R22 ;  /* 0x0000001609167220 */ /* 0x000fe40000400000 */
[----:B------:R-:W2:Y:S01]  /*0590*/  LDG.E.128 R8, desc[UR4][R30.64+0x800] ;  /* 0x000800041e087981 */ /* 0x000ea2000c1e1d00 */
[----:B0-----:R-:W-:-:S03]  /*05a0*/  IMAD.WIDE R32, R19, 0x4, R32 ;  /* 0x0000000413207825 */ /* 0x001fc600078e0220 */
[----:B------:R-:W-:Y:S01]  /*05b0*/  STG.E.128 desc[UR4][R28.64], R4 ;  /* 0x000000041c007986 */ /* 0x000fe2000c101d04 */
[--C-:B----4-:R-:W-:Y:S01]  /*05c0*/  FADD R15, R15, R20.reuse ;  /* 0x000000140f0f7221 */ /* 0x110fe20000000000 */
[--C-:B------:R-:W-:Y:S01]  /*05d0*/  FADD R14, R14, R20.reuse ;  /* 0x000000140e0e7221 */ /* 0x100fe20000000000 */
[--C-:B------:R-:W-:Y:S01]  /*05e0*/  FADD R13, R13, R20.reuse ;  /* 0x000000140d0d7221 */ /* 0x100fe20000000000 */
[----:B------:R-:W-:Y:S01]  /*05f0*/  FADD R12, R12, R20 ;  /* 0x000000140c0c7221 */ /* 0x000fe20000000000 */
[----:B--2---:R-:W-:Y:S01]  /*0600*/  FADD R11, R11, R15 ;  /* 0x0000000f0b0b7221 */ /* 0x004fe20000000000 */
[----:B------:R-:W-:Y:S01]  /*0610*/  FADD R23, R10, R14 ;  /* 0x0000000e0a177221 */ /* 0x000fe20000000000 */
[----:B------:R-:W-:Y:S01]  /*0620*/  FADD R25, R9, R13 ;  /* 0x0000000d09197221 */ /* 0x000fe20000000000 */
[----:B------:R-:W-:Y:S01]  /*0630*/  FADD R27, R8, R12 ;  /* 0x0000000c081b7221 */ /* 0x000fe20000000000 */
[C---:B------:R-:W-:Y:S01]  /*0640*/  FADD R9, -R18.reuse, R11 ;  /* 0x0000000b12097221 */ /* 0x040fe20000000100 */
[C---:B------:R-:W-:Y:S01]  /*0650*/  FADD R11, -R18.reuse, R23 ;  /* 0x00000017120b7221 */ /* 0x040fe20000000100 */
[C---:B------:R-:W-:Y:S01]  /*0660*/  FADD R25, -R18.reuse, R25 ;  /* 0x0000001912197221 */ /* 0x040fe20000000100 */
[----:B------:R-:W-:Y:S01]  /*0670*/  FADD R23, -R18, R27 ;  /* 0x0000001b12177221 */ /* 0x000fe20000000100 */
[-C--:B------:R-:W-:Y:S01]  /*0680*/  FMUL R20, R9, R16.reuse ;  /* 0x0000001009147220 */ /* 0x080fe20000400000 */
[-C--:B------:R-:W-:Y:S01]  /*0690*/  FMUL R18, R11, R16.reuse ;  /* 0x000000100b127220 */ /* 0x080fe20000400000 */
[-C--:B------:R-:W-:Y:S01]  /*06a0*/  FMUL R30, R25, R16.reuse ;  /* 0x00000010191e7220 */ /* 0x080fe20000400000 */
[----:B------:R-:W-:Y:S01]  /*06b0*/  FMUL R23, R23, R16 ;  /* 0x0000001017177220 */ /* 0x000fe20000400000 */
[C-C-:B------:R-:W-:Y:S01]  /*06c0*/  FFMA R8, R2.reuse, R21, R17.reuse ;  /* 0x0000001502087223 */ /* 0x140fe20000000011 */
[C-C-:B------:R-:W-:Y:S01]  /*06d0*/  FFMA R9, R2.reuse, R26, R17.reuse ;  /* 0x0000001a02097223 */ /* 0x140fe20000000011 */
[C-C-:B------:R-:W-:Y:S01]  /*06e0*/  FFMA R10, R2.reuse, R24, R17.reuse ;  /* 0x00000018020a7223 */ /* 0x140fe20000000011 */
[----:B------:R-:W-:Y:S01]  /*06f0*/  FFMA R11, R2, R22, R17 ;  /* 0x00000016020b7223 */ /* 0x000fe20000000011 */
[C-C-:B-----5:R-:W-:Y:S01]  /*0700*/  FFMA R16, R0.reuse, R23, R3.reuse ;  /* 0x0000001700107223 */ /* 0x160fe20000000003 */
[C-C-:B------:R-:W-:Y:S01]  /*0710*/  FFMA R17, R0.reuse, R30, R3.reuse ;  /* 0x0000001e00117223 */ /* 0x140fe20000000003 */
[C-C-:B------:R-:W-:Y:S01]  /*0720*/  FFMA R18, R0.reuse, R18, R3.reuse ;  /* 0x0000001200127223 */ /* 0x140fe20000000003 */
[----:B------:R-:W-:Y:S01]  /*0730*/  FFMA R19, R0, R20, R3 ;  /* 0x0000001400137223 */ /* 0x000fe20000000003 */
[----:B------:R-:W-:Y:S04]  /*0740*/  STG.E.128 desc[UR4][R28.64+0x800], R12 ;  /* 0x0008000c1c007986 */ /* 0x000fe8000c101d04 */
[----:B------:R-:W-:Y:S04]  /*0750*/  STG.E.128 desc[UR4][R32.64], R8 ;  /* 0x0000000820007986 */ /* 0x000fe8000c101d04 */
[----:B------:R-:W-:Y:S01]  /*0760*/  STG.E.128 desc[UR4][R32.64+0x800], R16 ;  /* 0x0008001020007986 */ /* 0x000fe2000c101d04 */
[----:B------:R-:W-:Y:S05]  /*0770*/  EXIT ;  /* 0x000000000000794d */ /* 0x000fea0003800000 */
.L_x_0:
[----:B------:R-:W-:-:S00]  /*0780*/  BRA `(.L_x_0) ;  /* 0xfffffffc00fc7947 */ /* 0x000fc0000383ffff */
[----:B------:R-:W-:-:S00]  /*0790*/  NOP ;  /* 0x0000000000007918 */ /* 0x000fc00000000000 */
        /* <DEDUP_REMOVED lines=14> */
.L_x_1:


//--------------------- .nv.global.init           --------------------------
	.section	.nv.global.init,"aw",@progbits
.nv.global.init:
	.type		_$_str,@object
	.size		_$_str,(_$_str_$_2 - _$_str)
_$_str:
        /*0000*/ 	.byte	0x5f, 0x5f, 0x43, 0x55, 0x44, 0x41, 0x5f, 0x46, 0x54, 0x5a, 0x00
	.type		_$_str_$_2,@object
	.size		_$_str_$_2,(.L_1 - _$_str_$_2)
_$_str_$_2:
        /*000b*/ 	.byte	0x5f, 0x5f, 0x43, 0x55, 0x44, 0x41, 0x5f, 0x50, 0x52, 0x45, 0x43, 0x5f, 0x53, 0x51, 0x52, 0x54
        /*001b*/ 	.byte	0x00
.L_1:


//--------------------- .nv.constant0.triton_poi_fused__native_batch_norm_legit_no_training_add_convolution_2 --------------------------
	.section	.nv.constant0.triton_poi_fused__native_batch_norm_legit_no_training_add_convolution_2,"a",@progbits
	.sectionflags	@""
	.align	4
.nv.constant0.triton_poi_fused__native_batch_norm_legit_no_training_add_convolution_2:
	.zero		596
